//
// Generated by NVIDIA NVVM Compiler
//
// Compiler Build ID: CL-36424714
// Cuda compilation tools, release 13.0, V13.0.88
// Based on NVVM 20.0.0
//

.version 9.0
.target sm_100
.address_size 64

	// .globl	_Z21matrix_multiply_naivePKfS0_Pfiii

.visible .entry _Z21matrix_multiply_naivePKfS0_Pfiii(
	.param .u64 .ptr .align 1 _Z21matrix_multiply_naivePKfS0_Pfiii_param_0,
	.param .u64 .ptr .align 1 _Z21matrix_multiply_naivePKfS0_Pfiii_param_1,
	.param .u64 .ptr .align 1 _Z21matrix_multiply_naivePKfS0_Pfiii_param_2,
	.param .u32 _Z21matrix_multiply_naivePKfS0_Pfiii_param_3,
	.param .u32 _Z21matrix_multiply_naivePKfS0_Pfiii_param_4,
	.param .u32 _Z21matrix_multiply_naivePKfS0_Pfiii_param_5
)
{
	.reg .pred 	%p<13>;
	.reg .b32 	%r<46>;
	.reg .b32 	%f<68>;
	.reg .b64 	%rd<40>;

	ld.param.u64 	%rd5, [_Z21matrix_multiply_naivePKfS0_Pfiii_param_0];
	ld.param.u64 	%rd6, [_Z21matrix_multiply_naivePKfS0_Pfiii_param_1];
	ld.param.u64 	%rd4, [_Z21matrix_multiply_naivePKfS0_Pfiii_param_2];
	ld.param.u32 	%r22, [_Z21matrix_multiply_naivePKfS0_Pfiii_param_3];
	ld.param.u32 	%r23, [_Z21matrix_multiply_naivePKfS0_Pfiii_param_4];
	ld.param.u32 	%r21, [_Z21matrix_multiply_naivePKfS0_Pfiii_param_5];
	cvta.to.global.u64 	%rd1, %rd6;
	cvta.to.global.u64 	%rd2, %rd5;
	mov.u32 	%r24, %ctaid.x;
	mov.u32 	%r25, %ntid.x;
	mov.u32 	%r26, %tid.x;
	mad.lo.s32 	%r1, %r24, %r25, %r26;
	mov.u32 	%r27, %ctaid.y;
	mov.u32 	%r28, %ntid.y;
	mov.u32 	%r29, %tid.y;
	mad.lo.s32 	%r30, %r27, %r28, %r29;
	setp.ge.s32 	%p1, %r1, %r22;
	setp.ge.s32 	%p2, %r30, %r23;
	or.pred  	%p3, %p1, %p2;
	@%p3 bra 	$L__BB0_14;
	setp.lt.s32 	%p4, %r21, 1;
	mov.f32 	%f67, 0f00000000;
	@%p4 bra 	$L__BB0_13;
	mul.lo.s32 	%r3, %r21, %r1;
	and.b32  	%r4, %r21, 7;
	setp.lt.u32 	%p5, %r21, 8;
	mov.f32 	%f67, 0f00000000;
	mov.b32 	%r44, 0;
	@%p5 bra 	$L__BB0_5;
	and.b32  	%r44, %r21, 2147483640;
	neg.s32 	%r42, %r44;
	shl.b32 	%r7, %r23, 3;
	add.s64 	%rd3, %rd2, 16;
	mov.f32 	%f67, 0f00000000;
	mul.wide.s32 	%rd11, %r23, 4;
	mov.u32 	%r40, %r3;
	mov.u32 	%r41, %r30;
$L__BB0_4:
	.pragma "nounroll";
	mul.wide.s32 	%rd7, %r40, 4;
	add.s64 	%rd8, %rd3, %rd7;
	ld.global.nc.f32 	%f17, [%rd8+-16];
	mul.wide.s32 	%rd9, %r41, 4;
	add.s64 	%rd10, %rd1, %rd9;
	ld.global.nc.f32 	%f18, [%rd10];
	fma.rn.f32 	%f19, %f17, %f18, %f67;
	ld.global.nc.f32 	%f20, [%rd8+-12];
	add.s64 	%rd12, %rd10, %rd11;
	ld.global.nc.f32 	%f21, [%rd12];
	fma.rn.f32 	%f22, %f20, %f21, %f19;
	ld.global.nc.f32 	%f23, [%rd8+-8];
	add.s64 	%rd13, %rd12, %rd11;
	ld.global.nc.f32 	%f24, [%rd13];
	fma.rn.f32 	%f25, %f23, %f24, %f22;
	ld.global.nc.f32 	%f26, [%rd8+-4];
	add.s64 	%rd14, %rd13, %rd11;
	ld.global.nc.f32 	%f27, [%rd14];
	fma.rn.f32 	%f28, %f26, %f27, %f25;
	ld.global.nc.f32 	%f29, [%rd8];
	add.s64 	%rd15, %rd14, %rd11;
	ld.global.nc.f32 	%f30, [%rd15];
	fma.rn.f32 	%f31, %f29, %f30, %f28;
	ld.global.nc.f32 	%f32, [%rd8+4];
	add.s64 	%rd16, %rd15, %rd11;
	ld.global.nc.f32 	%f33, [%rd16];
	fma.rn.f32 	%f34, %f32, %f33, %f31;
	ld.global.nc.f32 	%f35, [%rd8+8];
	add.s64 	%rd17, %rd16, %rd11;
	ld.global.nc.f32 	%f36, [%rd17];
	fma.rn.f32 	%f37, %f35, %f36, %f34;
	ld.global.nc.f32 	%f38, [%rd8+12];
	add.s64 	%rd18, %rd17, %rd11;
	ld.global.nc.f32 	%f39, [%rd18];
	fma.rn.f32 	%f67, %f38, %f39, %f37;
	add.s32 	%r42, %r42, 8;
	add.s32 	%r41, %r41, %r7;
	add.s32 	%r40, %r40, 8;
	setp.ne.s32 	%p6, %r42, 0;
	@%p6 bra 	$L__BB0_4;
$L__BB0_5:
	setp.eq.s32 	%p7, %r4, 0;
	@%p7 bra 	$L__BB0_13;
	and.b32  	%r15, %r21, 3;
	setp.lt.u32 	%p8, %r4, 4;
	@%p8 bra 	$L__BB0_8;
	add.s32 	%r32, %r44, %r3;
	mul.wide.s32 	%rd19, %r32, 4;
	add.s64 	%rd20, %rd2, %rd19;
	ld.global.nc.f32 	%f41, [%rd20];
	mad.lo.s32 	%r33, %r44, %r23, %r30;
	mul.wide.s32 	%rd21, %r33, 4;
	add.s64 	%rd22, %rd1, %rd21;
	ld.global.nc.f32 	%f42, [%rd22];
	fma.rn.f32 	%f43, %f41, %f42, %f67;
	ld.global.nc.f32 	%f44, [%rd20+4];
	mul.wide.s32 	%rd23, %r23, 4;
	add.s64 	%rd24, %rd22, %rd23;
	ld.global.nc.f32 	%f45, [%rd24];
	fma.rn.f32 	%f46, %f44, %f45, %f43;
	ld.global.nc.f32 	%f47, [%rd20+8];
	add.s64 	%rd25, %rd24, %rd23;
	ld.global.nc.f32 	%f48, [%rd25];
	fma.rn.f32 	%f49, %f47, %f48, %f46;
	ld.global.nc.f32 	%f50, [%rd20+12];
	add.s64 	%rd26, %rd25, %rd23;
	ld.global.nc.f32 	%f51, [%rd26];
	fma.rn.f32 	%f67, %f50, %f51, %f49;
	add.s32 	%r44, %r44, 4;
$L__BB0_8:
	setp.eq.s32 	%p9, %r15, 0;
	@%p9 bra 	$L__BB0_13;
	setp.eq.s32 	%p10, %r15, 1;
	@%p10 bra 	$L__BB0_11;
	add.s32 	%r34, %r44, %r3;
	mul.wide.s32 	%rd27, %r34, 4;
	add.s64 	%rd28, %rd2, %rd27;
	ld.global.nc.f32 	%f53, [%rd28];
	mad.lo.s32 	%r35, %r44, %r23, %r30;
	mul.wide.s32 	%rd29, %r35, 4;
	add.s64 	%rd30, %rd1, %rd29;
	ld.global.nc.f32 	%f54, [%rd30];
	fma.rn.f32 	%f55, %f53, %f54, %f67;
	ld.global.nc.f32 	%f56, [%rd28+4];
	mul.wide.s32 	%rd31, %r23, 4;
	add.s64 	%rd32, %rd30, %rd31;
	ld.global.nc.f32 	%f57, [%rd32];
	fma.rn.f32 	%f67, %f56, %f57, %f55;
	add.s32 	%r44, %r44, 2;
$L__BB0_11:
	and.b32  	%r36, %r21, 1;
	setp.eq.b32 	%p11, %r36, 1;
	not.pred 	%p12, %p11;
	@%p12 bra 	$L__BB0_13;
	add.s32 	%r37, %r44, %r3;
	mul.wide.s32 	%rd33, %r37, 4;
	add.s64 	%rd34, %rd2, %rd33;
	ld.global.nc.f32 	%f58, [%rd34];
	mad.lo.s32 	%r38, %r44, %r23, %r30;
	mul.wide.s32 	%rd35, %r38, 4;
	add.s64 	%rd36, %rd1, %rd35;
	ld.global.nc.f32 	%f59, [%rd36];
	fma.rn.f32 	%f67, %f58, %f59, %f67;
$L__BB0_13:
	mad.lo.s32 	%r39, %r23, %r1, %r30;
	cvta.to.global.u64 	%rd37, %rd4;
	mul.wide.s32 	%rd38, %r39, 4;
	add.s64 	%rd39, %rd37, %rd38;
	st.global.f32 	[%rd39], %f67;
$L__BB0_14:
	ret;

}
	// .globl	_Z26matrix_multiply_coalescingPKfS0_Pfiii
.visible .entry _Z26matrix_multiply_coalescingPKfS0_Pfiii(
	.param .u64 .ptr .align 1 _Z26matrix_multiply_coalescingPKfS0_Pfiii_param_0,
	.param .u64 .ptr .align 1 _Z26matrix_multiply_coalescingPKfS0_Pfiii_param_1,
	.param .u64 .ptr .align 1 _Z26matrix_multiply_coalescingPKfS0_Pfiii_param_2,
	.param .u32 _Z26matrix_multiply_coalescingPKfS0_Pfiii_param_3,
	.param .u32 _Z26matrix_multiply_coalescingPKfS0_Pfiii_param_4,
	.param .u32 _Z26matrix_multiply_coalescingPKfS0_Pfiii_param_5
)
{
	.reg .pred 	%p<13>;
	.reg .b32 	%r<41>;
	.reg .b32 	%f<68>;
	.reg .b64 	%rd<53>;

	ld.param.u64 	%rd7, [_Z26matrix_multiply_coalescingPKfS0_Pfiii_param_0];
	ld.param.u64 	%rd8, [_Z26matrix_multiply_coalescingPKfS0_Pfiii_param_1];
	ld.param.u64 	%rd6, [_Z26matrix_multiply_coalescingPKfS0_Pfiii_param_2];
	ld.param.u32 	%r20, [_Z26matrix_multiply_coalescingPKfS0_Pfiii_param_3];
	ld.param.u32 	%r18, [_Z26matrix_multiply_coalescingPKfS0_Pfiii_param_4];
	ld.param.u32 	%r19, [_Z26matrix_multiply_coalescingPKfS0_Pfiii_param_5];
	cvta.to.global.u64 	%rd1, %rd8;
	cvta.to.global.u64 	%rd2, %rd7;
	mov.u32 	%r21, %ctaid.y;
	mov.u32 	%r22, %ntid.y;
	mov.u32 	%r23, %tid.y;
	mad.lo.s32 	%r1, %r21, %r22, %r23;
	mov.u32 	%r24, %ctaid.x;
	mov.u32 	%r25, %ntid.x;
	mov.u32 	%r26, %tid.x;
	mad.lo.s32 	%r2, %r24, %r25, %r26;
	setp.ge.s32 	%p1, %r1, %r20;
	setp.ge.s32 	%p2, %r2, %r18;
	or.pred  	%p3, %p1, %p2;
	@%p3 bra 	$L__BB1_14;
	setp.lt.s32 	%p4, %r19, 1;
	mov.f32 	%f67, 0f00000000;
	@%p4 bra 	$L__BB1_13;
	mul.lo.s32 	%r3, %r19, %r1;
	and.b32  	%r4, %r19, 7;
	setp.lt.u32 	%p5, %r19, 8;
	mov.f32 	%f67, 0f00000000;
	mov.b32 	%r39, 0;
	@%p5 bra 	$L__BB1_5;
	and.b32  	%r39, %r19, 2147483640;
	neg.s32 	%r37, %r39;
	shl.b32 	%r7, %r18, 3;
	mul.wide.u32 	%rd9, %r3, 4;
	add.s64 	%rd10, %rd9, %rd2;
	add.s64 	%rd52, %rd10, 16;
	mov.f32 	%f67, 0f00000000;
	mul.wide.s32 	%rd13, %r18, 4;
	mov.u32 	%r36, %r2;
$L__BB1_4:
	.pragma "nounroll";
	ld.global.nc.f32 	%f17, [%rd52+-16];
	mul.wide.s32 	%rd11, %r36, 4;
	add.s64 	%rd12, %rd1, %rd11;
	ld.global.nc.f32 	%f18, [%rd12];
	fma.rn.f32 	%f19, %f17, %f18, %f67;
	ld.global.nc.f32 	%f20, [%rd52+-12];
	add.s64 	%rd14, %rd12, %rd13;
	ld.global.nc.f32 	%f21, [%rd14];
	fma.rn.f32 	%f22, %f20, %f21, %f19;
	ld.global.nc.f32 	%f23, [%rd52+-8];
	add.s64 	%rd15, %rd14, %rd13;
	ld.global.nc.f32 	%f24, [%rd15];
	fma.rn.f32 	%f25, %f23, %f24, %f22;
	ld.global.nc.f32 	%f26, [%rd52+-4];
	add.s64 	%rd16, %rd15, %rd13;
	ld.global.nc.f32 	%f27, [%rd16];
	fma.rn.f32 	%f28, %f26, %f27, %f25;
	ld.global.nc.f32 	%f29, [%rd52];
	add.s64 	%rd17, %rd16, %rd13;
	ld.global.nc.f32 	%f30, [%rd17];
	fma.rn.f32 	%f31, %f29, %f30, %f28;
	ld.global.nc.f32 	%f32, [%rd52+4];
	add.s64 	%rd18, %rd17, %rd13;
	ld.global.nc.f32 	%f33, [%rd18];
	fma.rn.f32 	%f34, %f32, %f33, %f31;
	ld.global.nc.f32 	%f35, [%rd52+8];
	add.s64 	%rd19, %rd18, %rd13;
	ld.global.nc.f32 	%f36, [%rd19];
	fma.rn.f32 	%f37, %f35, %f36, %f34;
	ld.global.nc.f32 	%f38, [%rd52+12];
	add.s64 	%rd20, %rd19, %rd13;
	ld.global.nc.f32 	%f39, [%rd20];
	fma.rn.f32 	%f67, %f38, %f39, %f37;
	add.s32 	%r37, %r37, 8;
	add.s32 	%r36, %r36, %r7;
	add.s64 	%rd52, %rd52, 32;
	setp.ne.s32 	%p6, %r37, 0;
	@%p6 bra 	$L__BB1_4;
$L__BB1_5:
	setp.eq.s32 	%p7, %r4, 0;
	@%p7 bra 	$L__BB1_13;
	and.b32  	%r13, %r19, 3;
	setp.lt.u32 	%p8, %r4, 4;
	@%p8 bra 	$L__BB1_8;
	add.s32 	%r28, %r39, %r3;
	mul.wide.u32 	%rd21, %r28, 4;
	add.s64 	%rd22, %rd2, %rd21;
	ld.global.nc.f32 	%f41, [%rd22];
	mad.lo.s32 	%r29, %r39, %r18, %r2;
	mul.wide.s32 	%rd23, %r29, 4;
	add.s64 	%rd24, %rd1, %rd23;
	ld.global.nc.f32 	%f42, [%rd24];
	fma.rn.f32 	%f43, %f41, %f42, %f67;
	cvt.u64.u32 	%rd25, %r3;
	cvt.u64.u32 	%rd26, %r39;
	add.s64 	%rd27, %rd26, %rd25;
	shl.b64 	%rd28, %rd27, 2;
	add.s64 	%rd29, %rd2, %rd28;
	ld.global.nc.f32 	%f44, [%rd29+4];
	mul.wide.s32 	%rd30, %r18, 4;
	add.s64 	%rd31, %rd24, %rd30;
	ld.global.nc.f32 	%f45, [%rd31];
	fma.rn.f32 	%f46, %f44, %f45, %f43;
	ld.global.nc.f32 	%f47, [%rd29+8];
	add.s64 	%rd32, %rd31, %rd30;
	ld.global.nc.f32 	%f48, [%rd32];
	fma.rn.f32 	%f49, %f47, %f48, %f46;
	ld.global.nc.f32 	%f50, [%rd29+12];
	add.s64 	%rd33, %rd32, %rd30;
	ld.global.nc.f32 	%f51, [%rd33];
	fma.rn.f32 	%f67, %f50, %f51, %f49;
	add.s32 	%r39, %r39, 4;
$L__BB1_8:
	setp.eq.s32 	%p9, %r13, 0;
	@%p9 bra 	$L__BB1_13;
	setp.eq.s32 	%p10, %r13, 1;
	@%p10 bra 	$L__BB1_11;
	add.s32 	%r30, %r39, %r3;
	mul.wide.u32 	%rd34, %r30, 4;
	add.s64 	%rd35, %rd2, %rd34;
	ld.global.nc.f32 	%f53, [%rd35];
	mad.lo.s32 	%r31, %r39, %r18, %r2;
	mul.wide.s32 	%rd36, %r31, 4;
	add.s64 	%rd37, %rd1, %rd36;
	ld.global.nc.f32 	%f54, [%rd37];
	fma.rn.f32 	%f55, %f53, %f54, %f67;
	cvt.u64.u32 	%rd38, %r3;
	cvt.u64.u32 	%rd39, %r39;
	add.s64 	%rd40, %rd39, %rd38;
	shl.b64 	%rd41, %rd40, 2;
	add.s64 	%rd42, %rd2, %rd41;
	ld.global.nc.f32 	%f56, [%rd42+4];
	mul.wide.s32 	%rd43, %r18, 4;
	add.s64 	%rd44, %rd37, %rd43;
	ld.global.nc.f32 	%f57, [%rd44];
	fma.rn.f32 	%f67, %f56, %f57, %f55;
	add.s32 	%r39, %r39, 2;
$L__BB1_11:
	and.b32  	%r32, %r19, 1;
	setp.eq.b32 	%p11, %r32, 1;
	not.pred 	%p12, %p11;
	@%p12 bra 	$L__BB1_13;
	add.s32 	%r33, %r39, %r3;
	mul.wide.u32 	%rd45, %r33, 4;
	add.s64 	%rd46, %rd2, %rd45;
	ld.global.nc.f32 	%f58, [%rd46];
	mad.lo.s32 	%r34, %r39, %r18, %r2;
	mul.wide.s32 	%rd47, %r34, 4;
	add.s64 	%rd48, %rd1, %rd47;
	ld.global.nc.f32 	%f59, [%rd48];
	fma.rn.f32 	%f67, %f58, %f59, %f67;
$L__BB1_13:
	mad.lo.s32 	%r35, %r18, %r1, %r2;
	cvta.to.global.u64 	%rd49, %rd6;
	mul.wide.s32 	%rd50, %r35, 4;
	add.s64 	%rd51, %rd49, %rd50;
	st.global.f32 	[%rd51], %f67;
$L__BB1_14:
	ret;

}


// ===== COMPILED SASS (sm_100) =====

	.target	sm_100

	.elftype	@"ET_EXEC"


//--------------------- .note.nv.tkinfo           --------------------------
	.section	.note.nv.tkinfo,"",@"SHT_NOTE"
	.sectionflags	@"SHF_NOTE_NV_TKINFO"
	.tkinfo
        /*0018*/ 	.word	0x00000002
        /*0030*/ 	.string	""
        /*0030*/ 	.string	"ptxas"
        /*0030*/ 	.string	"Cuda compilation tools, release 13.0, V13.0.88"
        /*0030*/ 	.string	"Build cuda_13.0.r13.0/compiler.36424714_0"
        /*0030*/ 	.string	"-arch sm_100 -m 64 "



//--------------------- .note.nv.cuinfo           --------------------------
	.section	.note.nv.cuinfo,"",@"SHT_NOTE"
	.sectionflags	@"SHF_NOTE_NV_CUINFO"
        /*0018*/ 	.short	0x0002
        /*001a*/ 	.short	0x0064
        /*001c*/ 	.short	0x0082
	.zero		2


//--------------------- .nv.info                  --------------------------
	.section	.nv.info,"",@"SHT_CUDA_INFO"
	.align	4


	//----- nvinfo : EIATTR_REGCOUNT
	.align		4
        /*0000*/ 	.byte	0x04, 0x2f
        /*0002*/ 	.short	(.L_1 - .L_0)
	.align		4
.L_0:
        /*0004*/ 	.word	index@(_Z21matrix_multiply_naivePKfS0_Pfiii)
        /*0008*/ 	.word	0x00000020


	//----- nvinfo : EIATTR_FRAME_SIZE
	.align		4
.L_1:
        /*000c*/ 	.byte	0x04, 0x11
        /*000e*/ 	.short	(.L_3 - .L_2)
	.align		4
.L_2:
        /*0010*/ 	.word	index@(_Z21matrix_multiply_naivePKfS0_Pfiii)
        /*0014*/ 	.word	0x00000000


	//----- nvinfo : EIATTR_REGCOUNT
	.align		4
.L_3:
        /*0018*/ 	.byte	0x04, 0x2f
        /*001a*/ 	.short	(.L_5 - .L_4)
	.align		4
.L_4:
        /*001c*/ 	.word	index@(_Z26matrix_multiply_coalescingPKfS0_Pfiii)
        /*0020*/ 	.word	0x00000020


	//----- nvinfo : EIATTR_FRAME_SIZE
	.align		4
.L_5:
        /*0024*/ 	.byte	0x04, 0x11
        /*0026*/ 	.short	(.L_7 - .L_6)
	.align		4
.L_6:
        /*0028*/ 	.word	index@(_Z26matrix_multiply_coalescingPKfS0_Pfiii)
        /*002c*/ 	.word	0x00000000


	//----- nvinfo : EIATTR_MIN_STACK_SIZE
	.align		4
.L_7:
        /*0030*/ 	.byte	0x04, 0x12
        /*0032*/ 	.short	(.L_9 - .L_8)
	.align		4
.L_8:
        /*0034*/ 	.word	index@(_Z26matrix_multiply_coalescingPKfS0_Pfiii)
        /*0038*/ 	.word	0x00000000


	//----- nvinfo : EIATTR_MIN_STACK_SIZE
	.align		4
.L_9:
        /*003c*/ 	.byte	0x04, 0x12
        /*003e*/ 	.short	(.L_11 - .L_10)
	.align		4
.L_10:
        /*0040*/ 	.word	index@(_Z21matrix_multiply_naivePKfS0_Pfiii)
        /*0044*/ 	.word	0x00000000
.L_11:


//--------------------- .nv.compat                --------------------------
	.section	.nv.compat,"",@"SHT_CUDA_COMPAT_INFO"
	.align	4
        /*0000*/ 	.byte	0x02, 0x09, 0x00, 0x00, 0x02, 0x02, 0x01, 0x00, 0x02, 0x05, 0x05, 0x00, 0x03, 0x07, 0x01, 0x01
        /*0010*/ 	.byte	0x02, 0x03, 0x00, 0x00, 0x02, 0x06, 0x01, 0x00, 0x04, 0x0b, 0x08, 0x00, 0x09, 0x00, 0x00, 0x00
        /*0020*/ 	.byte	0x00, 0x00, 0x00, 0x00


//--------------------- .nv.info._Z26matrix_multiply_coalescingPKfS0_Pfiii --------------------------
	.section	.nv.info._Z26matrix_multiply_coalescingPKfS0_Pfiii,"",@"SHT_CUDA_INFO"
	.sectionflags	@""
	.align	4


	//----- nvinfo : EIATTR_CUDA_API_VERSION
	.align		4
        /*0000*/ 	.byte	0x04, 0x37
        /*0002*/ 	.short	(.L_13 - .L_12)
.L_12:
        /*0004*/ 	.word	0x00000082


	//----- nvinfo : EIATTR_KPARAM_INFO
	.align		4
.L_13:
        /*0008*/ 	.byte	0x04, 0x17
        /*000a*/ 	.short	(.L_15 - .L_14)
.L_14:
        /*000c*/ 	.word	0x00000000
        /*0010*/ 	.short	0x0005
        /*0012*/ 	.short	0x0020
        /*0014*/ 	.byte	0x00, 0xf0, 0x11, 0x00


	//----- nvinfo : EIATTR_KPARAM_INFO
	.align		4
.L_15:
        /*0018*/ 	.byte	0x04, 0x17
        /*001a*/ 	.short	(.L_17 - .L_16)
.L_16:
        /*001c*/ 	.word	0x00000000
        /*0020*/ 	.short	0x0004
        /*0022*/ 	.short	0x001c
        /*0024*/ 	.byte	0x00, 0xf0, 0x11, 0x00


	//----- nvinfo : EIATTR_KPARAM_INFO
	.align		4
.L_17:
        /*0028*/ 	.byte	0x04, 0x17
        /*002a*/ 	.short	(.L_19 - .L_18)
.L_18:
        /*002c*/ 	.word	0x00000000
        /*0030*/ 	.short	0x0003
        /*0032*/ 	.short	0x0018
        /*0034*/ 	.byte	0x00, 0xf0, 0x11, 0x00


	//----- nvinfo : EIATTR_KPARAM_INFO
	.align		4
.L_19:
        /*0038*/ 	.byte	0x04, 0x17
        /*003a*/ 	.short	(.L_21 - .L_20)
.L_20:
        /*003c*/ 	.word	0x00000000
        /*0040*/ 	.short	0x0002
        /*0042*/ 	.short	0x0010
        /*0044*/ 	.byte	0x00, 0xf5, 0x21, 0x00


	//----- nvinfo : EIATTR_KPARAM_INFO
	.align		4
.L_21:
        /*0048*/ 	.byte	0x04, 0x17
        /*004a*/ 	.short	(.L_23 - .L_22)
.L_22:
        /*004c*/ 	.word	0x00000000
        /*0050*/ 	.short	0x0001
        /*0052*/ 	.short	0x0008
        /*0054*/ 	.byte	0x00, 0xf5, 0x21, 0x00


	//----- nvinfo : EIATTR_KPARAM_INFO
	.align		4
.L_23:
        /*0058*/ 	.byte	0x04, 0x17
        /*005a*/ 	.short	(.L_25 - .L_24)
.L_24:
        /*005c*/ 	.word	0x00000000
        /*0060*/ 	.short	0x0000
        /*0062*/ 	.short	0x0000
        /*0064*/ 	.byte	0x00, 0xf5, 0x21, 0x00


	//----- nvinfo : EIATTR_SPARSE_MMA_MASK
	.align		4
.L_25:
        /*0068*/ 	.byte	0x03, 0x50
        /*006a*/ 	.short	0x0000


	//----- nvinfo : EIATTR_MAXREG_COUNT
	.align		4
        /*006c*/ 	.byte	0x03, 0x1b
        /*006e*/ 	.short	0x00ff


	//----- nvinfo : EIATTR_MERCURY_ISA_VERSION
	.align		4
        /*0070*/ 	.byte	0x03, 0x5f
        /*0072*/ 	.short	0x0101


	//----- nvinfo : EIATTR_VRC_CTA_INIT_COUNT
	.align		4
        /*0074*/ 	.byte	0x02, 0x4a
	.zero		1
	.zero		1


	//----- nvinfo : EIATTR_EXIT_INSTR_OFFSETS
	.align		4
        /*0078*/ 	.byte	0x04, 0x1c
        /*007a*/ 	.short	(.L_27 - .L_26)


	//   ....[0]....
.L_26:
        /*007c*/ 	.word	0x000000c0


	//   ....[1]....
        /*0080*/ 	.word	0x000008e0


	//----- nvinfo : EIATTR_CBANK_PARAM_SIZE
	.align		4
.L_27:
        /*0084*/ 	.byte	0x03, 0x19
        /*0086*/ 	.short	0x0024


	//----- nvinfo : EIATTR_PARAM_CBANK
	.align		4
        /*0088*/ 	.byte	0x04, 0x0a
        /*008a*/ 	.short	(.L_29 - .L_28)
	.align		4
.L_28:
        /*008c*/ 	.word	index@(.nv.constant0._Z26matrix_multiply_coalescingPKfS0_Pfiii)
        /*0090*/ 	.short	0x0380
        /*0092*/ 	.short	0x0024


	//----- nvinfo : EIATTR_SW_WAR
	.align		4
.L_29:
        /*0094*/ 	.byte	0x04, 0x36
        /*0096*/ 	.short	(.L_31 - .L_30)
.L_30:
        /*0098*/ 	.word	0x00000008
.L_31:


//--------------------- .nv.info._Z21matrix_multiply_naivePKfS0_Pfiii --------------------------
	.section	.nv.info._Z21matrix_multiply_naivePKfS0_Pfiii,"",@"SHT_CUDA_INFO"
	.sectionflags	@""
	.align	4


	//----- nvinfo : EIATTR_CUDA_API_VERSION
	.align		4
        /*0000*/ 	.byte	0x04, 0x37
        /*0002*/ 	.short	(.L_33 - .L_32)
.L_32:
        /*0004*/ 	.word	0x00000082


	//----- nvinfo : EIATTR_KPARAM_INFO
	.align		4
.L_33:
        /*0008*/ 	.byte	0x04, 0x17
        /*000a*/ 	.short	(.L_35 - .L_34)
.L_34:
        /*000c*/ 	.word	0x00000000
        /*0010*/ 	.short	0x0005
        /*0012*/ 	.short	0x0020
        /*0014*/ 	.byte	0x00, 0xf0, 0x11, 0x00


	//----- nvinfo : EIATTR_KPARAM_INFO
	.align		4
.L_35:
        /*0018*/ 	.byte	0x04, 0x17
        /*001a*/ 	.short	(.L_37 - .L_36)
.L_36:
        /*001c*/ 	.word	0x00000000
        /*0020*/ 	.short	0x0004
        /*0022*/ 	.short	0x001c
        /*0024*/ 	.byte	0x00, 0xf0, 0x11, 0x00


	//----- nvinfo : EIATTR_KPARAM_INFO
	.align		4
.L_37:
        /*0028*/ 	.byte	0x04, 0x17
        /*002a*/ 	.short	(.L_39 - .L_38)
.L_38:
        /*002c*/ 	.word	0x00000000
        /*0030*/ 	.short	0x0003
        /*0032*/ 	.short	0x0018
        /*0034*/ 	.byte	0x00, 0xf0, 0x11, 0x00


	//----- nvinfo : EIATTR_KPARAM_INFO
	.align		4
.L_39:
        /*0038*/ 	.byte	0x04, 0x17
        /*003a*/ 	.short	(.L_41 - .L_40)
.L_40:
        /*003c*/ 	.word	0x00000000
        /*0040*/ 	.short	0x0002
        /*0042*/ 	.short	0x0010
        /*0044*/ 	.byte	0x00, 0xf5, 0x21, 0x00


	//----- nvinfo : EIATTR_KPARAM_INFO
	.align		4
.L_41:
        /*0048*/ 	.byte	0x04, 0x17
        /*004a*/ 	.short	(.L_43 - .L_42)
.L_42:
        /*004c*/ 	.word	0x00000000
        /*0050*/ 	.short	0x0001
        /*0052*/ 	.short	0x0008
        /*0054*/ 	.byte	0x00, 0xf5, 0x21, 0x00


	//----- nvinfo : EIATTR_KPARAM_INFO
	.align		4
.L_43:
        /*0058*/ 	.byte	0x04, 0x17
        /*005a*/ 	.short	(.L_45 - .L_44)
.L_44:
        /*005c*/ 	.word	0x00000000
        /*0060*/ 	.short	0x0000
        /*0062*/ 	.short	0x0000
        /*0064*/ 	.byte	0x00, 0xf5, 0x21, 0x00


	//----- nvinfo : EIATTR_SPARSE_MMA_MASK
	.align		4
.L_45:
        /*0068*/ 	.byte	0x03, 0x50
        /*006a*/ 	.short	0x0000


	//----- nvinfo : EIATTR_MAXREG_COUNT
	.align		4
        /*006c*/ 	.byte	0x03, 0x1b
        /*006e*/ 	.short	0x00ff


	//----- nvinfo : EIATTR_MERCURY_ISA_VERSION
	.align		4
        /*0070*/ 	.byte	0x03, 0x5f
        /*0072*/ 	.short	0x0101


	//----- nvinfo : EIATTR_VRC_CTA_INIT_COUNT
	.align		4
        /*0074*/ 	.byte	0x02, 0x4a
	.zero		1
	.zero		1


	//----- nvinfo : EIATTR_EXIT_INSTR_OFFSETS
	.align		4
        /*0078*/ 	.byte	0x04, 0x1c
        /*007a*/ 	.short	(.L_47 - .L_46)


	//   ....[0]....
.L_46:
        /*007c*/ 	.word	0x000000c0


	//   ....[1]....
        /*0080*/ 	.word	0x00000840


	//----- nvinfo : EIATTR_CBANK_PARAM_SIZE
	.align		4
.L_47:
        /*0084*/ 	.byte	0x03, 0x19
        /*0086*/ 	.short	0x0024


	//----- nvinfo : EIATTR_PARAM_CBANK
	.align		4
        /*0088*/ 	.byte	0x04, 0x0a
        /*008a*/ 	.short	(.L_49 - .L_48)
	.align		4
.L_48:
        /*008c*/ 	.word	index@(.nv.constant0._Z21matrix_multiply_naivePKfS0_Pfiii)
        /*0090*/ 	.short	0x0380
        /*0092*/ 	.short	0x0024


	//----- nvinfo : EIATTR_SW_WAR
	.align		4
.L_49:
        /*0094*/ 	.byte	0x04, 0x36
        /*0096*/ 	.short	(.L_51 - .L_50)
.L_50:
        /*0098*/ 	.word	0x00000008
.L_51:


//--------------------- .nv.callgraph             --------------------------
	.section	.nv.callgraph,"",@"SHT_CUDA_CALLGRAPH"
	.align	4
	.sectionentsize	8
	.align		4
        /*0000*/ 	.word	0x00000000
	.align		4
        /*0004*/ 	.word	0xffffffff
	.align		4
        /*0008*/ 	.word	0x00000000
	.align		4
        /*000c*/ 	.word	0xfffffffe
	.align		4
        /*0010*/ 	.word	0x00000000
	.align		4
        /*0014*/ 	.word	0xfffffffd
	.align		4
        /*0018*/ 	.word	0x00000000
	.align		4
        /*001c*/ 	.word	0xfffffffc


//--------------------- .text._Z26matrix_multiply_coalescingPKfS0_Pfiii --------------------------
	.section	.text._Z26matrix_multiply_coalescingPKfS0_Pfiii,"ax",@progbits
	.align	128
        .global         _Z26matrix_multiply_coalescingPKfS0_Pfiii
        .type           _Z26matrix_multiply_coalescingPKfS0_Pfiii,@function
        .size           _Z26matrix_multiply_coalescingPKfS0_Pfiii,(.L_x_10 - _Z26matrix_multiply_coalescingPKfS0_Pfiii)
        .other          _Z26matrix_multiply_coalescingPKfS0_Pfiii,@"STO_CUDA_ENTRY STV_DEFAULT"
_Z26matrix_multiply_coalescingPKfS0_Pfiii:
.text._Z26matrix_multiply_coalescingPKfS0_Pfiii:
[----:B------:R-:W-:Y:S01]  /*0000*/  LDC R1, c[0x0][0x37c] ;  /* 0x0000df00ff017b82 */ /* 0x000fe20000000800 */
[----:B------:R-:W0:Y:S07]  /*0010*/  S2R R5, SR_TID.X ;  /* 0x0000000000057919 */ /* 0x000e2e0000002100 */
[----:B------:R-:W1:Y:S01]  /*0020*/  LDC R19, c[0x0][0x364] ;  /* 0x0000d900ff137b82 */ /* 0x000e620000000800 */
[----:B------:R-:W1:Y:S07]  /*0030*/  S2R R4, SR_TID.Y ;  /* 0x0000000000047919 */ /* 0x000e6e0000002200 */
[----:B------:R-:W0:Y:S08]  /*0040*/  S2UR UR5, SR_CTAID.X ;  /* 0x00000000000579c3 */ /* 0x000e300000002500 */
[----:B------:R-:W0:Y:S08]  /*0050*/  LDC R0, c[0x0][0x360] ;  /* 0x0000d800ff007b82 */ /* 0x000e300000000800 */
[----:B------:R-:W1:Y:S08]  /*0060*/  S2UR UR4, SR_CTAID.Y ;  /* 0x00000000000479c3 */ /* 0x000e700000002600 */
[----:B------:R-:W2:Y:S01]  /*0070*/  LDC.64 R2, c[0x0][0x398] ;  /* 0x0000e600ff027b82 */ /* 0x000ea20000000a00 */
[----:B0-----:R-:W-:-:S02]  /*0080*/  IMAD R0, R0, UR5, R5 ;  /* 0x0000000500007c24 */ /* 0x001fc4000f8e0205 */
[----:B-1----:R-:W-:-:S03]  /*0090*/  IMAD R19, R19, UR4, R4 ;  /* 0x0000000413137c24 */ /* 0x002fc6000f8e0204 */
[----:B--2---:R-:W-:-:S04]  /*00a0*/  ISETP.GE.AND P0, PT, R0, R3, PT ;  /* 0x000000030000720c */ /* 0x004fc80003f06270 */
[----:B------:R-:W-:-:S13]  /*00b0*/  ISETP.GE.OR P0, PT, R19, R2, P0 ;  /* 0x000000021300720c */ /* 0x000fda0000706670 */
[----:B------:R-:W-:Y:S05]  /*00c0*/  @P0 EXIT ;  /* 0x000000000000094d */ /* 0x000fea0003800000 */
[----:B------:R-:W0:Y:S01]  /*00d0*/  LDC R2, c[0x0][0x3a0] ;  /* 0x0000e800ff027b82 */ /* 0x000e220000000800 */
[----:B------:R-:W1:Y:S01]  /*00e0*/  LDCU.64 UR4, c[0x0][0x358] ;  /* 0x00006b00ff0477ac */ /* 0x000e620008000a00 */
[----:B------:R-:W-:Y:S01]  /*00f0*/  HFMA2 R24, -RZ, RZ, 0, 0 ;  /* 0x00000000ff187431 */ /* 0x000fe200000001ff */
[----:B0-----:R-:W-:-:S13]  /*0100*/  ISETP.GE.AND P0, PT, R2, 0x1, PT ;  /* 0x000000010200780c */ /* 0x001fda0003f06270 */
[----:B-1----:R-:W-:Y:S05]  /*0110*/  @!P0 BRA `(.L_x_0) ;  /* 0x0000000400e08947 */ /* 0x002fea0003800000 */
[C---:B------:R-:W-:Y:S01]  /*0120*/  ISETP.GE.U32.AND P1, PT, R2.reuse, 0x8, PT ;  /* 0x000000080200780c */ /* 0x040fe20003f26070 */
[----:B------:R-:W-:Y:S01]  /*0130*/  IMAD R20, R19, R2, RZ ;  /* 0x0000000213147224 */ /* 0x000fe200078e02ff */
[----:B------:R-:W-:Y:S02]  /*0140*/  LOP3.LUT R27, R2, 0x7, RZ, 0xc0, !PT ;  /* 0x00000007021b7812 */ /* 0x000fe400078ec0ff */
[----:B------:R-:W-:Y:S02]  /*0150*/  MOV R24, RZ ;  /* 0x000000ff00187202 */ /* 0x000fe40000000f00 */
[----:B------:R-:W-:Y:S02]  /*0160*/  ISETP.NE.AND P0, PT, R27, RZ, PT ;  /* 0x000000ff1b00720c */ /* 0x000fe40003f05270 */
[----:B------:R-:W-:-:S05]  /*0170*/  MOV R21, RZ ;  /* 0x000000ff00157202 */ /* 0x000fca0000000f00 */
[----:B------:R-:W-:Y:S06]  /*0180*/  @!P1 BRA `(.L_x_1) ;  /* 0x0000000000c49947 */ /* 0x000fec0003800000 */
[----:B------:R-:W0:Y:S01]  /*0190*/  LDC.64 R4, c[0x0][0x380] ;  /* 0x0000e000ff047b82 */ /* 0x000e220000000a00 */
[----:B------:R-:W-:Y:S02]  /*01a0*/  LOP3.LUT R21, R2, 0x7ffffff8, RZ, 0xc0, !PT ;  /* 0x7ffffff802157812 */ /* 0x000fe400078ec0ff */
[----:B------:R-:W-:Y:S02]  /*01b0*/  MOV R24, RZ ;  /* 0x000000ff00187202 */ /* 0x000fe40000000f00 */
[----:B------:R-:W-:Y:S02]  /*01c0*/  MOV R18, R0 ;  /* 0x0000000000127202 */ /* 0x000fe40000000f00 */
[----:B------:R-:W-:Y:S01]  /*01d0*/  IADD3 R22, PT, PT, -R21, RZ, RZ ;  /* 0x000000ff15167210 */ /* 0x000fe20007ffe1ff */
[----:B0-----:R-:W-:-:S03]  /*01e0*/  IMAD.WIDE.U32 R4, R20, 0x4, R4 ;  /* 0x0000000414047825 */ /* 0x001fc600078e0004 */
[----:B------:R-:W-:-:S04]  /*01f0*/  IADD3 R6, P1, PT, R4, 0x10, RZ ;  /* 0x0000001004067810 */ /* 0x000fc80007f3e0ff */
[----:B------:R-:W-:-:S09]  /*0200*/  IADD3.X R7, PT, PT, RZ, R5, RZ, P1, !PT ;  /* 0x00000005ff077210 */ /* 0x000fd20000ffe4ff */
.L_x_2:
[----:B------:R-:W0:Y:S01]  /*0210*/  LDC.64 R16, c[0x0][0x388] ;  /* 0x0000e200ff107b82 */ /* 0x000e220000000a00 */
[----:B------:R-:W-:Y:S02]  /*0220*/  MOV R4, R6 ;  /* 0x0000000600047202 */ /* 0x000fe40000000f00 */
[----:B------:R-:W-:-:S05]  /*0230*/  MOV R5, R7 ;  /* 0x0000000700057202 */ /* 0x000fca0000000f00 */
[----:B------:R-:W2:Y:S04]  /*0240*/  LDG.E.CONSTANT R25, desc[UR4][R4.64+-0x10] ;  /* 0xfffff00404197981 */ /* 0x000ea8000c1e9900 */
[----:B------:R-:W3:Y:S04]  /*0250*/  LDG.E.CONSTANT R23, desc[UR4][R4.64+-0xc] ;  /* 0xfffff40404177981 */ /* 0x000ee8000c1e9900 */
[----:B------:R-:W4:Y:S04]  /*0260*/  LDG.E.CONSTANT R29, desc[UR4][R4.64+-0x8] ;  /* 0xfffff804041d7981 */ /* 0x000f28000c1e9900 */
[----:B------:R-:W5:Y:S01]  /*0270*/  LDG.E.CONSTANT R28, desc[UR4][R4.64+-0x4] ;  /* 0xfffffc04041c7981 */ /* 0x000f62000c1e9900 */
[----:B0-----:R-:W-:-:S05]  /*0280*/  IMAD.WIDE R16, R18, 0x4, R16 ;  /* 0x0000000412107825 */ /* 0x001fca00078e0210 */
[----:B------:R0:W2:Y:S01]  /*0290*/  LDG.E.CONSTANT R26, desc[UR4][R16.64] ;  /* 0x00000004101a7981 */ /* 0x0000a2000c1e9900 */
[----:B------:R-:W-:-:S04]  /*02a0*/  IMAD.WIDE R14, R3, 0x4, R16 ;  /* 0x00000004030e7825 */ /* 0x000fc800078e0210 */
[C---:B------:R-:W-:Y:S02]  /*02b0*/  IMAD.WIDE R6, R3.reuse, 0x4, R14 ;  /* 0x0000000403067825 */ /* 0x040fe400078e020e */
[----:B------:R-:W3:Y:S02]  /*02c0*/  LDG.E.CONSTANT R14, desc[UR4][R14.64] ;  /* 0x000000040e0e7981 */ /* 0x000ee4000c1e9900 */
[C---:B------:R-:W-:Y:S02]  /*02d0*/  IMAD.WIDE R10, R3.reuse, 0x4, R6 ;  /* 0x00000004030a7825 */ /* 0x040fe400078e0206 */
[----:B------:R-:W4:Y:S02]  /*02e0*/  LDG.E.CONSTANT R6, desc[UR4][R6.64] ;  /* 0x0000000406067981 */ /* 0x000f24000c1e9900 */
[C---:B------:R-:W-:Y:S02]  /*02f0*/  IMAD.WIDE R8, R3.reuse, 0x4, R10 ;  /* 0x0000000403087825 */ /* 0x040fe400078e020a */
[----:B------:R-:W5:Y:S02]  /*0300*/  LDG.E.CONSTANT R10, desc[UR4][R10.64] ;  /* 0x000000040a0a7981 */ /* 0x000f64000c1e9900 */
[----:B------:R-:W-:-:S02]  /*0310*/  IMAD.WIDE R12, R3, 0x4, R8 ;  /* 0x00000004030c7825 */ /* 0x000fc400078e0208 */
[----:B------:R-:W5:Y:S04]  /*0320*/  LDG.E.CONSTANT R7, desc[UR4][R4.64] ;  /* 0x0000000404077981 */ /* 0x000f68000c1e9900 */
[----:B------:R-:W5:Y:S01]  /*0330*/  LDG.E.CONSTANT R8, desc[UR4][R8.64] ;  /* 0x0000000408087981 */ /* 0x000f62000c1e9900 */
[----:B0-----:R-:W-:-:S03]  /*0340*/  IMAD.WIDE R16, R3, 0x4, R12 ;  /* 0x0000000403107825 */ /* 0x001fc600078e020c */
[----:B------:R-:W5:Y:S04]  /*0350*/  LDG.E.CONSTANT R12, desc[UR4][R12.64] ;  /* 0x000000040c0c7981 */ /* 0x000f68000c1e9900 */
[----:B------:R-:W5:Y:S04]  /*0360*/  LDG.E.CONSTANT R15, desc[UR4][R16.64] ;  /* 0x00000004100f7981 */ /* 0x000f68000c1e9900 */
[----:B------:R-:W5:Y:S04]  /*0370*/  LDG.E.CONSTANT R9, desc[UR4][R4.64+0x4] ;  /* 0x0000040404097981 */ /* 0x000f68000c1e9900 */
[----:B------:R-:W5:Y:S01]  /*0380*/  LDG.E.CONSTANT R11, desc[UR4][R4.64+0xc] ;  /* 0x00000c04040b7981 */ /* 0x000f62000c1e9900 */
[----:B--2---:R-:W-:Y:S01]  /*0390*/  FFMA R26, R25, R26, R24 ;  /* 0x0000001a191a7223 */ /* 0x004fe20000000018 */
[----:B------:R-:W-:-:S02]  /*03a0*/  IMAD.WIDE R24, R3, 0x4, R16 ;  /* 0x0000000403187825 */ /* 0x000fc400078e0210 */
[----:B------:R-:W2:Y:S04]  /*03b0*/  LDG.E.CONSTANT R16, desc[UR4][R4.64+0x8] ;  /* 0x0000080404107981 */ /* 0x000ea8000c1e9900 */
[----:B------:R-:W2:Y:S01]  /*03c0*/  LDG.E.CONSTANT R24, desc[UR4][R24.64] ;  /* 0x0000000418187981 */ /* 0x000ea2000c1e9900 */
[----:B---3--:R-:W-:Y:S01]  /*03d0*/  FFMA R14, R23, R14, R26 ;  /* 0x0000000e170e7223 */ /* 0x008fe2000000001a */
[----:B------:R-:W-:-:S03]  /*03e0*/  IADD3 R22, PT, PT, R22, 0x8, RZ ;  /* 0x0000000816167810 */ /* 0x000fc60007ffe0ff */
[----:B----4-:R-:W-:Y:S01]  /*03f0*/  FFMA R29, R29, R6, R14 ;  /* 0x000000061d1d7223 */ /* 0x010fe2000000000e */
[----:B------:R-:W-:-:S03]  /*0400*/  ISETP.NE.AND P1, PT, R22, RZ, PT ;  /* 0x000000ff1600720c */ /* 0x000fc60003f25270 */
[----:B-----5:R-:W-:Y:S01]  /*0410*/  FFMA R10, R28, R10, R29 ;  /* 0x0000000a1c0a7223 */ /* 0x020fe2000000001d */
[----:B------:R-:W-:-:S03]  /*0420*/  IADD3 R6, P2, PT, R4, 0x20, RZ ;  /* 0x0000002004067810 */ /* 0x000fc60007f5e0ff */
[----:B------:R-:W-:Y:S01]  /*0430*/  FFMA R8, R7, R8, R10 ;  /* 0x0000000807087223 */ /* 0x000fe2000000000a */
[----:B------:R-:W-:Y:S02]  /*0440*/  IADD3.X R7, PT, PT, RZ, R5, RZ, P2, !PT ;  /* 0x00000005ff077210 */ /* 0x000fe400017fe4ff */
[----:B------:R-:W-:Y:S01]  /*0450*/  LEA R18, R3, R18, 0x3 ;  /* 0x0000001203127211 */ /* 0x000fe200078e18ff */
[----:B------:R-:W-:-:S04]  /*0460*/  FFMA R9, R9, R12, R8 ;  /* 0x0000000c09097223 */ /* 0x000fc80000000008 */
[----:B--2---:R-:W-:-:S04]  /*0470*/  FFMA R16, R16, R15, R9 ;  /* 0x0000000f10107223 */ /* 0x004fc80000000009 */
[----:B------:R-:W-:Y:S01]  /*0480*/  FFMA R24, R11, R24, R16 ;  /* 0x000000180b187223 */ /* 0x000fe20000000010 */
[----:B------:R-:W-:Y:S06]  /*0490*/  @P1 BRA `(.L_x_2) ;  /* 0xfffffffc005c1947 */ /* 0x000fec000383ffff */
.L_x_1:
[----:B------:R-:W-:Y:S05]  /*04a0*/  @!P0 BRA `(.L_x_0) ;  /* 0x0000000000fc8947 */ /* 0x000fea0003800000 */
[----:B------:R-:W-:Y:S02]  /*04b0*/  ISETP.GE.U32.AND P1, PT, R27, 0x4, PT ;  /* 0x000000041b00780c */ /* 0x000fe40003f26070 */
[----:B------:R-:W-:-:S04]  /*04c0*/  LOP3.LUT R16, R2, 0x3, RZ, 0xc0, !PT ;  /* 0x0000000302107812 */ /* 0x000fc800078ec0ff */
[----:B------:R-:W-:-:S07]  /*04d0*/  ISETP.NE.AND P0, PT, R16, RZ, PT ;  /* 0x000000ff1000720c */ /* 0x000fce0003f05270 */
[----:B------:R-:W-:Y:S06]  /*04e0*/  @!P1 BRA `(.L_x_3) ;  /* 0x00000000006c9947 */ /* 0x000fec0003800000 */
[----:B------:R-:W0:Y:S01]  /*04f0*/  LDC.64 R6, c[0x0][0x388] ;  /* 0x0000e200ff067b82 */ /* 0x000e220000000a00 */
[----:B------:R-:W1:Y:S01]  /*0500*/  LDCU.64 UR6, c[0x0][0x380] ;  /* 0x00007000ff0677ac */ /* 0x000e620008000a00 */
[----:B------:R-:W-:Y:S01]  /*0510*/  IMAD R9, R21, R3, R0 ;  /* 0x0000000315097224 */ /* 0x000fe200078e0200 */
[CC--:B------:R-:W-:Y:S02]  /*0520*/  IADD3 R5, PT, PT, R20.reuse, R21.reuse, RZ ;  /* 0x0000001514057210 */ /* 0x0c0fe40007ffe0ff */
[----:B------:R-:W-:-:S03]  /*0530*/  IADD3 R10, P1, PT, R20, R21, RZ ;  /* 0x00000015140a7210 */ /* 0x000fc60007f3e0ff */
[----:B------:R-:W2:Y:S01]  /*0540*/  LDC.64 R14, c[0x0][0x380] ;  /* 0x0000e000ff0e7b82 */ /* 0x000ea20000000a00 */
[----:B0-----:R-:W-:-:S04]  /*0550*/  IMAD.WIDE R6, R9, 0x4, R6 ;  /* 0x0000000409067825 */ /* 0x001fc800078e0206 */
[----:B------:R-:W-:Y:S02]  /*0560*/  IMAD.WIDE R8, R3, 0x4, R6 ;  /* 0x0000000403087825 */ /* 0x000fe400078e0206 */
[----:B------:R-:W3:Y:S02]  /*0570*/  LDG.E.CONSTANT R6, desc[UR4][R6.64] ;  /* 0x0000000406067981 */ /* 0x000ee4000c1e9900 */
[----:B--2---:R-:W-:Y:S01]  /*0580*/  IMAD.WIDE.U32 R14, R5, 0x4, R14 ;  /* 0x00000004050e7825 */ /* 0x004fe200078e000e */
[----:B------:R-:W-:Y:S02]  /*0590*/  IADD3.X R5, PT, PT, RZ, RZ, RZ, P1, !PT ;  /* 0x000000ffff057210 */ /* 0x000fe40000ffe4ff */
[----:B-1----:R-:W-:-:S03]  /*05a0*/  LEA R4, P1, R10, UR6, 0x2 ;  /* 0x000000060a047c11 */ /* 0x002fc6000f8210ff */
[----:B------:R-:W3:Y:S01]  /*05b0*/  LDG.E.CONSTANT R15, desc[UR4][R14.64] ;  /* 0x000000040e0f7981 */ /* 0x000ee2000c1e9900 */
[----:B------:R-:W-:Y:S01]  /*05c0*/  LEA.HI.X R5, R10, UR7, R5, 0x2, P1 ;  /* 0x000000070a057c11 */ /* 0x000fe200088f1405 */
[C---:B------:R-:W-:Y:S02]  /*05d0*/  IMAD.WIDE R10, R3.reuse, 0x4, R8 ;  /* 0x00000004030a7825 */ /* 0x040fe400078e0208 */
[----:B------:R-:W2:Y:S04]  /*05e0*/  LDG.E.CONSTANT R8, desc[UR4][R8.64] ;  /* 0x0000000408087981 */ /* 0x000ea8000c1e9900 */
[----:B------:R-:W2:Y:S01]  /*05f0*/  LDG.E.CONSTANT R17, desc[UR4][R4.64+0x4] ;  /* 0x0000040404117981 */ /* 0x000ea2000c1e9900 */
[----:B------:R-:W-:-:S03]  /*0600*/  IMAD.WIDE R12, R3, 0x4, R10 ;  /* 0x00000004030c7825 */ /* 0x000fc600078e020a */
[----:B------:R-:W4:Y:S04]  /*0610*/  LDG.E.CONSTANT R22, desc[UR4][R10.64] ;  /* 0x000000040a167981 */ /* 0x000f28000c1e9900 */
[----:B------:R-:W4:Y:S04]  /*0620*/  LDG.E.CONSTANT R18, desc[UR4][R4.64+0x8] ;  /* 0x0000080404127981 */ /* 0x000f28000c1e9900 */
[----:B------:R-:W5:Y:S04]  /*0630*/  LDG.E.CONSTANT R26, desc[UR4][R4.64+0xc] ;  /* 0x00000c04041a7981 */ /* 0x000f68000c1e9900 */
[----:B------:R-:W5:Y:S01]  /*0640*/  LDG.E.CONSTANT R12, desc[UR4][R12.64] ;  /* 0x000000040c0c7981 */ /* 0x000f62000c1e9900 */
[----:B------:R-:W-:Y:S01]  /*0650*/  IADD3 R21, PT, PT, R21, 0x4, RZ ;  /* 0x0000000415157810 */ /* 0x000fe20007ffe0ff */
[----:B---3--:R-:W-:-:S04]  /*0660*/  FFMA R24, R15, R6, R24 ;  /* 0x000000060f187223 */ /* 0x008fc80000000018 */
[----:B--2---:R-:W-:-:S04]  /*0670*/  FFMA R17, R17, R8, R24 ;  /* 0x0000000811117223 */ /* 0x004fc80000000018 */
[----:B----4-:R-:W-:-:S04]  /*0680*/  FFMA R17, R18, R22, R17 ;  /* 0x0000001612117223 */ /* 0x010fc80000000011 */
[----:B-----5:R-:W-:-:S07]  /*0690*/  FFMA R24, R26, R12, R17 ;  /* 0x0000000c1a187223 */ /* 0x020fce0000000011 */
.L_x_3:
[----:B------:R-:W-:Y:S05]  /*06a0*/  @!P0 BRA `(.L_x_0) ;  /* 0x00000000007c8947 */ /* 0x000fea0003800000 */
[----:B------:R-:W-:Y:S01]  /*06b0*/  ISETP.NE.AND P1, PT, R16, 0x1, PT ;  /* 0x000000011000780c */ /* 0x000fe20003f25270 */
[----:B------:R-:W0:Y:S01]  /*06c0*/  LDC.64 R12, c[0x0][0x380] ;  /* 0x0000e000ff0c7b82 */ /* 0x000e220000000a00 */
[----:B------:R-:W-:-:S04]  /*06d0*/  LOP3.LUT R2, R2, 0x1, RZ, 0xc0, !PT ;  /* 0x0000000102027812 */ /* 0x000fc800078ec0ff */
[----:B------:R-:W-:-:S03]  /*06e0*/  ISETP.NE.U32.AND P0, PT, R2, 0x1, PT ;  /* 0x000000010200780c */ /* 0x000fc60003f05070 */
[----:B------:R-:W1:Y:S04]  /*06f0*/  LDC.64 R10, c[0x0][0x388] ;  /* 0x0000e200ff0a7b82 */ /* 0x000e680000000a00 */
[CC--:B------:R-:W-:Y:S02]  /*0700*/  @P1 IADD3 R15, PT, PT, R20.reuse, R21.reuse, RZ ;  /* 0x00000015140f1210 */ /* 0x0c0fe40007ffe0ff */
[----:B------:R-:W-:Y:S02]  /*0710*/  @P1 IADD3 R2, P2, PT, R20, R21, RZ ;  /* 0x0000001514021210 */ /* 0x000fe40007f5e0ff */
[----:B------:R-:W2:Y:S02]  /*0720*/  @P1 LDC.64 R4, c[0x0][0x380] ;  /* 0x0000e000ff041b82 */ /* 0x000ea40000000a00 */
[----:B------:R-:W-:-:S06]  /*0730*/  @P1 IADD3.X R14, PT, PT, RZ, RZ, RZ, P2, !PT ;  /* 0x000000ffff0e1210 */ /* 0x000fcc00017fe4ff */
[----:B------:R-:W3:Y:S01]  /*0740*/  LDC.64 R6, c[0x0][0x380] ;  /* 0x0000e000ff067b82 */ /* 0x000ee20000000a00 */
[----:B0-----:R-:W-:-:S04]  /*0750*/  @P1 IMAD.WIDE.U32 R12, R15, 0x4, R12 ;  /* 0x000000040f0c1825 */ /* 0x001fc800078e000c */
[C---:B------:R-:W-:Y:S01]  /*0760*/  @P1 IMAD R15, R21.reuse, R3, R0 ;  /* 0x00000003150f1224 */ /* 0x040fe200078e0200 */
[----:B------:R-:W-:Y:S01]  /*0770*/  @P1 IADD3 R21, PT, PT, R21, 0x2, RZ ;  /* 0x0000000215151810 */ /* 0x000fe20007ffe0ff */
[----:B------:R-:W4:Y:S01]  /*0780*/  @P1 LDG.E.CONSTANT R13, desc[UR4][R12.64] ;  /* 0x000000040c0d1981 */ /* 0x000f22000c1e9900 */
[----:B------:R-:W0:Y:S01]  /*0790*/  LDC.64 R8, c[0x0][0x388] ;  /* 0x0000e200ff087b82 */ /* 0x000e220000000a00 */
[----:B-1----:R-:W-:Y:S01]  /*07a0*/  @P1 IMAD.WIDE R10, R15, 0x4, R10 ;  /* 0x000000040f0a1825 */ /* 0x002fe200078e020a */
[----:B------:R-:W-:Y:S02]  /*07b0*/  @!P0 IADD3 R17, PT, PT, R20, R21, RZ ;  /* 0x0000001514118210 */ /* 0x000fe40007ffe0ff */
[----:B--2---:R-:W-:Y:S01]  /*07c0*/  @P1 LEA R4, P2, R2, R4, 0x2 ;  /* 0x0000000402041211 */ /* 0x004fe200078410ff */
[----:B------:R-:W-:-:S03]  /*07d0*/  @!P0 IMAD R21, R21, R3, R0 ;  /* 0x0000000315158224 */ /* 0x000fc600078e0200 */
[----:B------:R-:W-:Y:S01]  /*07e0*/  @P1 LEA.HI.X R5, R2, R5, R14, 0x2, P2 ;  /* 0x0000000502051211 */ /* 0x000fe200010f140e */
[----:B------:R-:W-:Y:S01]  /*07f0*/  @P1 IMAD.WIDE R14, R3, 0x4, R10 ;  /* 0x00000004030e1825 */ /* 0x000fe200078e020a */
[----:B------:R-:W4:Y:S03]  /*0800*/  @P1 LDG.E.CONSTANT R2, desc[UR4][R10.64] ;  /* 0x000000040a021981 */ /* 0x000f26000c1e9900 */
[----:B---3--:R-:W-:Y:S01]  /*0810*/  @!P0 IMAD.WIDE.U32 R6, R17, 0x4, R6 ;  /* 0x0000000411068825 */ /* 0x008fe200078e0006 */
[----:B------:R-:W2:Y:S04]  /*0820*/  @P1 LDG.E.CONSTANT R5, desc[UR4][R4.64+0x4] ;  /* 0x0000040404051981 */ /* 0x000ea8000c1e9900 */
[----:B------:R-:W2:Y:S01]  /*0830*/  @P1 LDG.E.CONSTANT R14, desc[UR4][R14.64] ;  /* 0x000000040e0e1981 */ /* 0x000ea2000c1e9900 */
[----:B0-----:R-:W-:-:S03]  /*0840*/  @!P0 IMAD.WIDE R8, R21, 0x4, R8 ;  /* 0x0000000415088825 */ /* 0x001fc600078e0208 */
[----:B------:R-:W3:Y:S04]  /*0850*/  @!P0 LDG.E.CONSTANT R7, desc[UR4][R6.64] ;  /* 0x0000000406078981 */ /* 0x000ee8000c1e9900 */
[----:B------:R-:W3:Y:S01]  /*0860*/  @!P0 LDG.E.CONSTANT R8, desc[UR4][R8.64] ;  /* 0x0000000408088981 */ /* 0x000ee2000c1e9900 */
[----:B----4-:R-:W-:-:S04]  /*0870*/  @P1 FFMA R2, R13, R2, R24 ;  /* 0x000000020d021223 */ /* 0x010fc80000000018 */
[----:B--2---:R-:W-:-:S04]  /*0880*/  @P1 FFMA R24, R5, R14, R2 ;  /* 0x0000000e05181223 */ /* 0x004fc80000000002 */
[----:B---3--:R-:W-:-:S07]  /*0890*/  @!P0 FFMA R24, R7, R8, R24 ;  /* 0x0000000807188223 */ /* 0x008fce0000000018 */
.L_x_0:
[----:B------:R-:W0:Y:S01]  /*08a0*/  LDC.64 R4, c[0x0][0x390] ;  /* 0x0000e400ff047b82 */ /* 0x000e220000000a00 */
[----:B------:R-:W-:-:S04]  /*08b0*/  IMAD R3, R19, R3, R0 ;  /* 0x0000000313037224 */ /* 0x000fc800078e0200 */
[----:B0-----:R-:W-:-:S05]  /*08c0*/  IMAD.WIDE R2, R3, 0x4, R4 ;  /* 0x0000000403027825 */ /* 0x001fca00078e0204 */
[----:B------:R-:W-:Y:S01]  /*08d0*/  STG.E desc[UR4][R2.64], R24 ;  /* 0x0000001802007986 */ /* 0x000fe2000c101904 */
[----:B------:R-:W-:Y:S05]  /*08e0*/  EXIT ;  /* 0x000000000000794d */ /* 0x000fea0003800000 */
.L_x_4:
[----:B------:R-:W-:-:S00]  /*08f0*/  BRA `(.L_x_4) ;  /* 0xfffffffc00fc7947 */ /* 0x000fc0000383ffff */
[----:B------:R-:W-:-:S00]  /*0900*/  NOP ;  /* 0x0000000000007918 */ /* 0x000fc00000000000 */
[----:B------:R-:W-:-:S00]  /*0910*/  NOP ;  /* 0x0000000000007918 */ /* 0x000fc00000000000 */
[----:B------:R-:W-:-:S00]  /*0920*/  NOP ;  /* 0x0000000000007918 */ /* 0x000fc00000000000 */
[----:B------:R-:W-:-:S00]  /*0930*/  NOP ;  /* 0x0000000000007918 */ /* 0x000fc00000000000 */
[----:B------:R-:W-:-:S00]  /*0940*/  NOP ;  /* 0x0000000000007918 */ /* 0x000fc00000000000 */
[----:B------:R-:W-:-:S00]  /*0950*/  NOP ;  /* 0x0000000000007918 */ /* 0x000fc00000000000 */
[----:B------:R-:W-:-:S00]  /*0960*/  NOP ;  /* 0x0000000000007918 */ /* 0x000fc00000000000 */
[----:B------:R-:W-:-:S00]  /*0970*/  NOP ;  /* 0x0000000000007918 */ /* 0x000fc00000000000 */
.L_x_10:


//--------------------- .text._Z21matrix_multiply_naivePKfS0_Pfiii --------------------------
	.section	.text._Z21matrix_multiply_naivePKfS0_Pfiii,"ax",@progbits
	.align	128
        .global         _Z21matrix_multiply_naivePKfS0_Pfiii
        .type           _Z21matrix_multiply_naivePKfS0_Pfiii,@function
        .size           _Z21matrix_multiply_naivePKfS0_Pfiii,(.L_x_11 - _Z21matrix_multiply_naivePKfS0_Pfiii)
        .other          _Z21matrix_multiply_naivePKfS0_Pfiii,@"STO_CUDA_ENTRY STV_DEFAULT"
_Z21matrix_multiply_naivePKfS0_Pfiii:
.text._Z21matrix_multiply_naivePKfS0_Pfiii:
[----:B------:R-:W-:Y:S01]  /*0000*/  LDC R1, c[0x0][0x37c] ;  /* 0x0000df00ff017b82 */ /* 0x000fe20000000800 */
[----:B------:R-:W0:Y:S07]  /*0010*/  S2R R7, SR_TID.Y ;  /* 0x0000000000077919 */ /* 0x000e2e0000002200 */
[----:B------:R-:W1:Y:S01]  /*0020*/  LDC R0, c[0x0][0x360] ;  /* 0x0000d800ff007b82 */ /* 0x000e620000000800 */
[----:B------:R-:W1:Y:S07]  /*0030*/  S2R R5, SR_TID.X ;  /* 0x0000000000057919 */ /* 0x000e6e0000002100 */
[----:B------:R-:W0:Y:S08]  /*0040*/  S2UR UR5, SR_CTAID.Y ;  /* 0x00000000000579c3 */ /* 0x000e300000002600 */
[----:B------:R-:W0:Y:S08]  /*0050*/  LDC R16, c[0x0][0x364] ;  /* 0x0000d900ff107b82 */ /* 0x000e300000000800 */
[----:B------:R-:W1:Y:S08]  /*0060*/  S2UR UR4, SR_CTAID.X ;  /* 0x00000000000479c3 */ /* 0x000e700000002500 */
        /* <DEDUP_REMOVED lines=18> */
[----:B------:R-:W0:Y:S01]  /*0190*/  LDCU.64 UR4, c[0x0][0x380] ;  /* 0x00007000ff0477ac */ /* 0x000e220008000a00 */
[----:B------:R-:W-:Y:S02]  /*01a0*/  LOP3.LUT R19, R17, 0x7ffffff8, RZ, 0xc0, !PT ;  /* 0x7ffffff811137812 */ /* 0x000fe400078ec0ff */
[----:B------:R-:W-:Y:S02]  /*01b0*/  MOV R26, RZ ;  /* 0x000000ff001a7202 */ /* 0x000fe40000000f00 */
[----:B------:R-:W-:Y:S02]  /*01c0*/  MOV R2, R18 ;  /* 0x0000001200027202 */ /* 0x000fe40000000f00 */
[----:B------:R-:W-:Y:S02]  /*01d0*/  MOV R22, R16 ;  /* 0x0000001000167202 */ /* 0x000fe40000000f00 */
[----:B------:R-:W-:Y:S01]  /*01e0*/  IADD3 R20, PT, PT, -R19, RZ, RZ ;  /* 0x000000ff13147210 */ /* 0x000fe20007ffe1ff */
[----:B0-----:R-:W-:-:S04]  /*01f0*/  UIADD3 UR4, UP0, UPT, UR4, 0x10, URZ ;  /* 0x0000001004047890 */ /* 0x001fc8000ff1e0ff */
[----:B------:R-:W-:-:S12]  /*0200*/  UIADD3.X UR5, UPT, UPT, URZ, UR5, URZ, UP0, !UPT ;  /* 0x00000005ff057290 */ /* 0x000fd800087fe4ff */
.L_x_7:
[----:B------:R-:W0:Y:S01]  /*0210*/  LDC.64 R14, c[0x0][0x388] ;  /* 0x0000e200ff0e7b82 */ /* 0x000e220000000a00 */
[----:B------:R-:W-:Y:S02]  /*0220*/  MOV R4, UR4 ;  /* 0x0000000400047c02 */ /* 0x000fe40008000f00 */
[----:B------:R-:W-:-:S03]  /*0230*/  MOV R5, UR5 ;  /* 0x0000000500057c02 */ /* 0x000fc60008000f00 */
[----:B------:R-:W-:-:S05]  /*0240*/  IMAD.WIDE R4, R2, 0x4, R4 ;  /* 0x0000000402047825 */ /* 0x000fca00078e0204 */
[----:B------:R-:W2:Y:S04]  /*0250*/  LDG.E.CONSTANT R21, desc[UR6][R4.64+-0x10] ;  /* 0xfffff00604157981 */ /* 0x000ea8000c1e9900 */
[----:B------:R-:W3:Y:S04]  /*0260*/  LDG.E.CONSTANT R23, desc[UR6][R4.64+-0xc] ;  /* 0xfffff40604177981 */ /* 0x000ee8000c1e9900 */
[----:B------:R-:W4:Y:S01]  /*0270*/  LDG.E.CONSTANT R29, desc[UR6][R4.64+-0x8] ;  /* 0xfffff806041d7981 */ /* 0x000f22000c1e9900 */
[----:B0-----:R-:W-:-:S05]  /*0280*/  IMAD.WIDE R14, R22, 0x4, R14 ;  /* 0x00000004160e7825 */ /* 0x001fca00078e020e */
[----:B------:R0:W2:Y:S01]  /*0290*/  LDG.E.CONSTANT R24, desc[UR6][R14.64] ;  /* 0x000000060e187981 */ /* 0x0000a2000c1e9900 */
[----:B------:R-:W-:-:S04]  /*02a0*/  IMAD.WIDE R12, R3, 0x4, R14 ;  /* 0x00000004030c7825 */ /* 0x000fc800078e020e */
[C---:B------:R-:W-:Y:S02]  /*02b0*/  IMAD.WIDE R6, R3.reuse, 0x4, R12 ;  /* 0x0000000403067825 */ /* 0x040fe400078e020c */
[----:B------:R-:W3:Y:S02]  /*02c0*/  LDG.E.CONSTANT R12, desc[UR6][R12.64] ;  /* 0x000000060c0c7981 */ /* 0x000ee4000c1e9900 */
[C---:B------:R-:W-:Y:S02]  /*02d0*/  IMAD.WIDE R8, R3.reuse, 0x4, R6 ;  /* 0x0000000403087825 */ /* 0x040fe400078e0206 */
[----:B------:R1:W4:Y:S02]  /*02e0*/  LDG.E.CONSTANT R28, desc[UR6][R6.64] ;  /* 0x00000006061c7981 */ /* 0x000324000c1e9900 */
[C---:B------:R-:W-:Y:S02]  /*02f0*/  IMAD.WIDE R10, R3.reuse, 0x4, R8 ;  /* 0x00000004030a7825 */ /* 0x040fe400078e0208 */
[----:B------:R-:W5:Y:S02]  /*0300*/  LDG.E.CONSTANT R8, desc[UR6][R8.64] ;  /* 0x0000000608087981 */ /* 0x000f64000c1e9900 */
[----:B0-----:R-:W-:-:S05]  /*0310*/  IMAD.WIDE R14, R3, 0x4, R10 ;  /* 0x00000004030e7825 */ /* 0x001fca00078e020a */
        /* <DEDUP_REMOVED lines=8> */
[----:B-1----:R-:W-:-:S03]  /*03a0*/  IMAD.WIDE R6, R3, 0x4, R26 ;  /* 0x0000000403067825 */ /* 0x002fc600078e021a */
[----:B------:R-:W2:Y:S04]  /*03b0*/  LDG.E.CONSTANT R15, desc[UR6][R4.64+0xc] ;  /* 0x00000c06040f7981 */ /* 0x000ea8000c1e9900 */
[----:B------:R-:W2:Y:S04]  /*03c0*/  LDG.E.CONSTANT R6, desc[UR6][R6.64] ;  /* 0x0000000606067981 */ /* 0x000ea8000c1e9900 */
[----:B------:R-:W2:Y:S01]  /*03d0*/  LDG.E.CONSTANT R5, desc[UR6][R26.64] ;  /* 0x000000061a057981 */ /* 0x000ea2000c1e9900 */
[----:B---3--:R-:W-:Y:S01]  /*03e0*/  FFMA R12, R23, R12, R24 ;  /* 0x0000000c170c7223 */ /* 0x008fe20000000018 */
[----:B------:R-:W-:-:S03]  /*03f0*/  IADD3 R20, PT, PT, R20, 0x8, RZ ;  /* 0x0000000814147810 */ /* 0x000fc60007ffe0ff */
[----:B----4-:R-:W-:Y:S01]  /*0400*/  FFMA R12, R29, R28, R12 ;  /* 0x0000001c1d0c7223 */ /* 0x010fe2000000000c */
[----:B------:R-:W-:Y:S02]  /*0410*/  ISETP.NE.AND P1, PT, R20, RZ, PT ;  /* 0x000000ff1400720c */ /* 0x000fe40003f25270 */
[----:B------:R-:W-:Y:S01]  /*0420*/  LEA R22, R3, R22, 0x3 ;  /* 0x0000001603167211 */ /* 0x000fe200078e18ff */
[----:B-----5:R-:W-:Y:S01]  /*0430*/  FFMA R8, R11, R8, R12 ;  /* 0x000000080b087223 */ /* 0x020fe2000000000c */
[----:B------:R-:W-:-:S03]  /*0440*/  IADD3 R2, PT, PT, R2, 0x8, RZ ;  /* 0x0000000802027810 */ /* 0x000fc60007ffe0ff */
[----:B--2---:R-:W-:-:S04]  /*0450*/  FFMA R9, R21, R9, R8 ;  /* 0x0000000915097223 */ /* 0x004fc80000000008 */
[----:B------:R-:W-:-:S04]  /*0460*/  FFMA R9, R14, R13, R9 ;  /* 0x0000000d0e097223 */ /* 0x000fc80000000009 */
[----:B------:R-:W-:-:S04]  /*0470*/  FFMA R10, R10, R5, R9 ;  /* 0x000000050a0a7223 */ /* 0x000fc80000000009 */
[----:B------:R-:W-:Y:S01]  /*0480*/  FFMA R26, R15, R6, R10 ;  /* 0x000000060f1a7223 */ /* 0x000fe2000000000a */
[----:B------:R-:W-:Y:S06]  /*0490*/  @P1 BRA `(.L_x_7) ;  /* 0xfffffffc005c1947 */ /* 0x000fec000383ffff */
.L_x_6:
[----:B------:R-:W-:Y:S05]  /*04a0*/  @!P0 BRA `(.L_x_5) ;  /* 0x0000000000d48947 */ /* 0x000fea0003800000 */
[----:B------:R-:W-:Y:S02]  /*04b0*/  ISETP.GE.U32.AND P0, PT, R25, 0x4, PT ;  /* 0x000000041900780c */ /* 0x000fe40003f06070 */
[----:B------:R-:W-:-:S04]  /*04c0*/  LOP3.LUT R2, R17, 0x3, RZ, 0xc0, !PT ;  /* 0x0000000311027812 */ /* 0x000fc800078ec0ff */
[----:B------:R-:W-:-:S07]  /*04d0*/  ISETP.NE.AND P1, PT, R2, RZ, PT ;  /* 0x000000ff0200720c */ /* 0x000fce0003f25270 */
[----:B------:R-:W-:Y:S06]  /*04e0*/  @!P0 BRA `(.L_x_8) ;  /* 0x0000000000588947 */ /* 0x000fec0003800000 */
[----:B------:R-:W0:Y:S01]  /*04f0*/  LDC.64 R10, c[0x0][0x388] ;  /* 0x0000e200ff0a7b82 */ /* 0x000e220000000a00 */
[----:B------:R-:W-:Y:S01]  /*0500*/  IMAD R9, R19, R3, R16 ;  /* 0x0000000313097224 */ /* 0x000fe200078e0210 */
[----:B------:R-:W-:-:S06]  /*0510*/  IADD3 R7, PT, PT, R18, R19, RZ ;  /* 0x0000001312077210 */ /* 0x000fcc0007ffe0ff */
[----:B------:R-:W1:Y:S01]  /*0520*/  LDC.64 R4, c[0x0][0x380] ;  /* 0x0000e000ff047b82 */ /* 0x000e620000000a00 */
[----:B0-----:R-:W-:-:S04]  /*0530*/  IMAD.WIDE R10, R9, 0x4, R10 ;  /* 0x00000004090a7825 */ /* 0x001fc800078e020a */
[----:B------:R-:W-:Y:S02]  /*0540*/  IMAD.WIDE R12, R3, 0x4, R10 ;  /* 0x00000004030c7825 */ /* 0x000fe400078e020a */
[----:B------:R-:W2:Y:S02]  /*0550*/  LDG.E.CONSTANT R10, desc[UR6][R10.64] ;  /* 0x000000060a0a7981 */ /* 0x000ea4000c1e9900 */
[----:B-1----:R-:W-:-:S04]  /*0560*/  IMAD.WIDE R4, R7, 0x4, R4 ;  /* 0x0000000407047825 */ /* 0x002fc800078e0204 */
[C---:B------:R-:W-:Y:S01]  /*0570*/  IMAD.WIDE R6, R3.reuse, 0x4, R12 ;  /* 0x0000000403067825 */ /* 0x040fe200078e020c */
[----:B------:R-:W2:Y:S04]  /*0580*/  LDG.E.CONSTANT R15, desc[UR6][R4.64] ;  /* 0x00000006040f7981 */ /* 0x000ea8000c1e9900 */
[----:B------:R-:W3:Y:S01]  /*0590*/  LDG.E.CONSTANT R12, desc[UR6][R12.64] ;  /* 0x000000060c0c7981 */ /* 0x000ee2000c1e9900 */
[----:B------:R-:W-:-:S03]  /*05a0*/  IMAD.WIDE R8, R3, 0x4, R6 ;  /* 0x0000000403087825 */ /* 0x000fc600078e0206 */
[----:B------:R-:W3:Y:S04]  /*05b0*/  LDG.E.CONSTANT R14, desc[UR6][R4.64+0x4] ;  /* 0x00000406040e7981 */ /* 0x000ee8000c1e9900 */
[----:B------:R-:W4:Y:S04]  /*05c0*/  LDG.E.CONSTANT R20, desc[UR6][R6.64] ;  /* 0x0000000606147981 */ /* 0x000f28000c1e9900 */
[----:B------:R-:W4:Y:S04]  /*05d0*/  LDG.E.CONSTANT R21, desc[UR6][R4.64+0x8] ;  /* 0x0000080604157981 */ /* 0x000f28000c1e9900 */
[----:B------:R-:W5:Y:S04]  /*05e0*/  LDG.E.CONSTANT R23, desc[UR6][R4.64+0xc] ;  /* 0x00000c0604177981 */ /* 0x000f68000c1e9900 */
[----:B------:R-:W5:Y:S01]  /*05f0*/  LDG.E.CONSTANT R8, desc[UR6][R8.64] ;  /* 0x0000000608087981 */ /* 0x000f62000c1e9900 */
[----:B------:R-:W-:Y:S01]  /*0600*/  IADD3 R19, PT, PT, R19, 0x4, RZ ;  /* 0x0000000413137810 */ /* 0x000fe20007ffe0ff */
[----:B--2---:R-:W-:-:S04]  /*0610*/  FFMA R15, R15, R10, R26 ;  /* 0x0000000a0f0f7223 */ /* 0x004fc8000000001a */
[----:B---3--:R-:W-:-:S04]  /*0620*/  FFMA R14, R14, R12, R15 ;  /* 0x0000000c0e0e7223 */ /* 0x008fc8000000000f */
[----:B----4-:R-:W-:-:S04]  /*0630*/  FFMA R14, R21, R20, R14 ;  /* 0x00000014150e7223 */ /* 0x010fc8000000000e */
[----:B-----5:R-:W-:-:S07]  /*0640*/  FFMA R26, R23, R8, R14 ;  /* 0x00000008171a7223 */ /* 0x020fce000000000e */
.L_x_8:
[----:B------:R-:W-:Y:S05]  /*0650*/  @!P1 BRA `(.L_x_5) ;  /* 0x0000000000689947 */ /* 0x000fea0003800000 */
[----:B------:R-:W0:Y:S01]  /*0660*/  LDC.64 R10, c[0x0][0x388] ;  /* 0x0000e200ff0a7b82 */ /* 0x000e220000000a00 */
[----:B------:R-:W-:Y:S02]  /*0670*/  ISETP.NE.AND P0, PT, R2, 0x1, PT ;  /* 0x000000010200780c */ /* 0x000fe40003f05270 */
[----:B------:R-:W-:-:S04]  /*0680*/  LOP3.LUT R17, R17, 0x1, RZ, 0xc0, !PT ;  /* 0x0000000111117812 */ /* 0x000fc800078ec0ff */
[----:B------:R-:W-:Y:S01]  /*0690*/  ISETP.NE.U32.AND P1, PT, R17, 0x1, PT ;  /* 0x000000011100780c */ /* 0x000fe20003f25070 */
[----:B------:R-:W1:Y:S06]  /*06a0*/  LDC.64 R8, c[0x0][0x380] ;  /* 0x0000e000ff087b82 */ /* 0x000e6c0000000a00 */
[C---:B------:R-:W-:Y:S01]  /*06b0*/  @P0 IMAD R15, R19.reuse, R3, R16 ;  /* 0x00000003130f0224 */ /* 0x040fe200078e0210 */
[----:B------:R-:W-:Y:S01]  /*06c0*/  @P0 IADD3 R13, PT, PT, R18, R19, RZ ;  /* 0x00000013120d0210 */ /* 0x000fe20007ffe0ff */
[----:B------:R-:W2:Y:S01]  /*06d0*/  LDC.64 R6, c[0x0][0x380] ;  /* 0x0000e000ff067b82 */ /* 0x000ea20000000a00 */
[----:B------:R-:W-:-:S07]  /*06e0*/  @P0 IADD3 R19, PT, PT, R19, 0x2, RZ ;  /* 0x0000000213130810 */ /* 0x000fce0007ffe0ff */
[----:B------:R-:W3:Y:S01]  /*06f0*/  LDC.64 R4, c[0x0][0x388] ;  /* 0x0000e200ff047b82 */ /* 0x000ee20000000a00 */
[----:B0-----:R-:W-:Y:S01]  /*0700*/  @P0 IMAD.WIDE R10, R15, 0x4, R10 ;  /* 0x000000040f0a0825 */ /* 0x001fe200078e020a */
[----:B------:R-:W-:-:S03]  /*0710*/  @!P1 IADD3 R15, PT, PT, R18, R19, RZ ;  /* 0x00000013120f9210 */ /* 0x000fc60007ffe0ff */
[----:B------:R-:W-:Y:S01]  /*0720*/  @!P1 IMAD R19, R19, R3, R16 ;  /* 0x0000000313139224 */ /* 0x000fe200078e0210 */
[----:B------:R-:W4:Y:S01]  /*0730*/  @P0 LDG.E.CONSTANT R2, desc[UR6][R10.64] ;  /* 0x000000060a020981 */ /* 0x000f22000c1e9900 */
[----:B-1----:R-:W-:-:S04]  /*0740*/  @P0 IMAD.WIDE R8, R13, 0x4, R8 ;  /* 0x000000040d080825 */ /* 0x002fc800078e0208 */
[----:B------:R-:W-:Y:S01]  /*0750*/  @P0 IMAD.WIDE R12, R3, 0x4, R10 ;  /* 0x00000004030c0825 */ /* 0x000fe200078e020a */
[----:B------:R-:W4:Y:S03]  /*0760*/  @P0 LDG.E.CONSTANT R17, desc[UR6][R8.64] ;  /* 0x0000000608110981 */ /* 0x000f26000c1e9900 */
[----:B--2---:R-:W-:Y:S01]  /*0770*/  @!P1 IMAD.WIDE R6, R15, 0x4, R6 ;  /* 0x000000040f069825 */ /* 0x004fe200078e0206 */
[----:B------:R-:W2:Y:S04]  /*0780*/  @P0 LDG.E.CONSTANT R21, desc[UR6][R8.64+0x4] ;  /* 0x0000040608150981 */ /* 0x000ea8000c1e9900 */
[----:B------:R-:W2:Y:S01]  /*0790*/  @P0 LDG.E.CONSTANT R12, desc[UR6][R12.64] ;  /* 0x000000060c0c0981 */ /* 0x000ea2000c1e9900 */
[----:B---3--:R-:W-:-:S03]  /*07a0*/  @!P1 IMAD.WIDE R4, R19, 0x4, R4 ;  /* 0x0000000413049825 */ /* 0x008fc600078e0204 */
[----:B------:R-:W3:Y:S04]  /*07b0*/  @!P1 LDG.E.CONSTANT R7, desc[UR6][R6.64] ;  /* 0x0000000606079981 */ /* 0x000ee8000c1e9900 */
[----:B------:R-:W3:Y:S01]  /*07c0*/  @!P1 LDG.E.CONSTANT R4, desc[UR6][R4.64] ;  /* 0x0000000604049981 */ /* 0x000ee2000c1e9900 */
[----:B----4-:R-:W-:-:S04]  /*07d0*/  @P0 FFMA R2, R17, R2, R26 ;  /* 0x0000000211020223 */ /* 0x010fc8000000001a */
[----:B--2---:R-:W-:-:S04]  /*07e0*/  @P0 FFMA R26, R21, R12, R2 ;  /* 0x0000000c151a0223 */ /* 0x004fc80000000002 */
[----:B---3--:R-:W-:-:S07]  /*07f0*/  @!P1 FFMA R26, R7, R4, R26 ;  /* 0x00000004071a9223 */ /* 0x008fce000000001a */
.L_x_5:
[----:B------:R-:W0:Y:S01]  /*0800*/  LDC.64 R4, c[0x0][0x390] ;  /* 0x0000e400ff047b82 */ /* 0x000e220000000a00 */
[----:B------:R-:W-:-:S04]  /*0810*/  IMAD R3, R0, R3, R16 ;  /* 0x0000000300037224 */ /* 0x000fc800078e0210 */
[----:B0-----:R-:W-:-:S05]  /*0820*/  IMAD.WIDE R2, R3, 0x4, R4 ;  /* 0x0000000403027825 */ /* 0x001fca00078e0204 */
[----:B------:R-:W-:Y:S01]  /*0830*/  STG.E desc[UR6][R2.64], R26 ;  /* 0x0000001a02007986 */ /* 0x000fe2000c101906 */
[----:B------:R-:W-:Y:S05]  /*0840*/  EXIT ;  /* 0x000000000000794d */ /* 0x000fea0003800000 */
.L_x_9:
        /* <DEDUP_REMOVED lines=11> */
.L_x_11:


//--------------------- .nv.shared.reserved.0     --------------------------
	.section	.nv.shared.reserved.0,"aw",@nobits
	.weak		__nv_reservedSMEM_offset_0_alias
	.size		__nv_reservedSMEM_offset_0_alias, 0, 64
	.other		__nv_reservedSMEM_offset_0_alias,@"STO_CUDA_RESERVED_SHARED STV_DEFAULT"
__nv_reservedSMEM_offset_0_alias:
	.zero		0
	.zero		64


//--------------------- .nv.constant0._Z26matrix_multiply_coalescingPKfS0_Pfiii --------------------------
	.section	.nv.constant0._Z26matrix_multiply_coalescingPKfS0_Pfiii,"a",@progbits
	.sectionflags	@""
	.align	4
.nv.constant0._Z26matrix_multiply_coalescingPKfS0_Pfiii:
	.zero		932


//--------------------- .nv.constant0._Z21matrix_multiply_naivePKfS0_Pfiii --------------------------
	.section	.nv.constant0._Z21matrix_multiply_naivePKfS0_Pfiii,"a",@progbits
	.sectionflags	@""
	.align	4
.nv.constant0._Z21matrix_multiply_naivePKfS0_Pfiii:
	.zero		932


//--------------------- SYMBOLS --------------------------

	.type		.nv.reservedSmem.offset0,@object
	.size		.nv.reservedSmem.offset0,0x4
